	.headerflags	@"EF_CUDA_TEXMODE_UNIFIED EF_CUDA_64BIT_ADDRESS EF_CUDA_ACCELERATORS EF_CUDA_SM90 EF_CUDA_VIRTUAL_SM(EF_CUDA_SM90)"
	.elftype	@"ET_EXEC"


//--------------------- .nv.info                  --------------------------
	.section	.nv.info,"",@"SHT_CUDA_INFO"
	.align	4


	//----- nvinfo : EIATTR_REGCOUNT
	.align		4
        /*0000*/ 	.byte	0x04, 0x2f
        /*0002*/ 	.short	(.L_1 - .L_0)
	.align		4
.L_0:
        /*0004*/ 	.word	index@(triton_poi_fused_0)
        /*0008*/ 	.word	0x0000001c


	//----- nvinfo : EIATTR_MIN_STACK_SIZE
	.align		4
.L_1:
        /*000c*/ 	.byte	0x04, 0x12
        /*000e*/ 	.short	(.L_3 - .L_2)
	.align		4
.L_2:
        /*0010*/ 	.word	index@(triton_poi_fused_0)
        /*0014*/ 	.word	0x00000000


	//----- nvinfo : EIATTR_FRAME_SIZE
	.align		4
.L_3:
        /*0018*/ 	.byte	0x04, 0x11
        /*001a*/ 	.short	(.L_5 - .L_4)
	.align		4
.L_4:
        /*001c*/ 	.word	index@(triton_poi_fused_0)
        /*0020*/ 	.word	0x00000000


	//----- nvinfo : EIATTR_MIN_STACK_SIZE
	.align		4
.L_5:
        /*0024*/ 	.byte	0x04, 0x12
        /*0026*/ 	.short	(.L_7 - .L_6)
	.align		4
.L_6:
        /*0028*/ 	.word	index@(triton_poi_fused_0)
        /*002c*/ 	.word	0x00000000
.L_7:


//--------------------- .nv.info.triton_poi_fused_0 --------------------------
	.section	.nv.info.triton_poi_fused_0,"",@"SHT_CUDA_INFO"
	.sectionflags	@""
	.align	4


	//----- nvinfo : EIATTR_CUDA_API_VERSION
	.align		4
        /*0000*/ 	.byte	0x04, 0x37
        /*0002*/ 	.short	(.L_9 - .L_8)
.L_8:
        /*0004*/ 	.word	0x0000007c


	//----- nvinfo : EIATTR_KPARAM_INFO
	.align		4
.L_9:
        /*0008*/ 	.byte	0x04, 0x17
        /*000a*/ 	.short	(.L_11 - .L_10)
.L_10:
        /*000c*/ 	.word	0x00000000
        /*0010*/ 	.short	0x0003
        /*0012*/ 	.short	0x0014
        /*0014*/ 	.byte	0x00, 0xf0, 0x11, 0x00


	//----- nvinfo : EIATTR_KPARAM_INFO
	.align		4
.L_11:
        /*0018*/ 	.byte	0x04, 0x17
        /*001a*/ 	.short	(.L_13 - .L_12)
.L_12:
        /*001c*/ 	.word	0x00000000
        /*0020*/ 	.short	0x0002
        /*0022*/ 	.short	0x0010
        /*0024*/ 	.byte	0x00, 0xf0, 0x11, 0x00


	//----- nvinfo : EIATTR_KPARAM_INFO
	.align		4
.L_13:
        /*0028*/ 	.byte	0x04, 0x17
        /*002a*/ 	.short	(.L_15 - .L_14)
.L_14:
        /*002c*/ 	.word	0x00000000
        /*0030*/ 	.short	0x0001
        /*0032*/ 	.short	0x0008
        /*0034*/ 	.byte	0x00, 0xf4, 0x21, 0x00


	//----- nvinfo : EIATTR_KPARAM_INFO
	.align		4
.L_15:
        /*0038*/ 	.byte	0x04, 0x17
        /*003a*/ 	.short	(.L_17 - .L_16)
.L_16:
        /*003c*/ 	.word	0x00000000
        /*0040*/ 	.short	0x0000
        /*0042*/ 	.short	0x0000
        /*0044*/ 	.byte	0x00, 0xf4, 0x21, 0x00


	//----- nvinfo : EIATTR_SPARSE_MMA_MASK
	.align		4
.L_17:
        /*0048*/ 	.byte	0x03, 0x50
        /*004a*/ 	.short	0x0000


	//----- nvinfo : EIATTR_MAXREG_COUNT
	.align		4
        /*004c*/ 	.byte	0x03, 0x1b
        /*004e*/ 	.short	0x00ff


	//----- nvinfo : EIATTR_EXIT_INSTR_OFFSETS
	.align		4
        /*0050*/ 	.byte	0x04, 0x1c
        /*0052*/ 	.short	(.L_19 - .L_18)


	//   ....[0]....
.L_18:
        /*0054*/ 	.word	0x000004b0


	//----- nvinfo : EIATTR_REQNTID
	.align		4
.L_19:
        /*0058*/ 	.byte	0x04, 0x10
        /*005a*/ 	.short	(.L_21 - .L_20)
.L_20:
        /*005c*/ 	.word	0x00000080
        /*0060*/ 	.word	0x00000001
        /*0064*/ 	.word	0x00000001


	//----- nvinfo : EIATTR_CBANK_PARAM_SIZE
	.align		4
.L_21:
        /*0068*/ 	.byte	0x03, 0x19
        /*006a*/ 	.short	0x0018


	//----- nvinfo : EIATTR_PARAM_CBANK
	.align		4
        /*006c*/ 	.byte	0x04, 0x0a
        /*006e*/ 	.short	(.L_23 - .L_22)
	.align		4
.L_22:
        /*0070*/ 	.word	index@(.nv.constant0.triton_poi_fused_0)
        /*0074*/ 	.short	0x0210
        /*0076*/ 	.short	0x0018


	//----- nvinfo : EIATTR_SW_WAR
	.align		4
.L_23:
        /*0078*/ 	.byte	0x04, 0x36
        /*007a*/ 	.short	(.L_25 - .L_24)
.L_24:
        /*007c*/ 	.word	0x00000008
.L_25:


//--------------------- .nv.callgraph             --------------------------
	.section	.nv.callgraph,"",@"SHT_CUDA_CALLGRAPH"
	.align	4
	.sectionentsize	8
	.align		4
        /*0000*/ 	.word	0x00000000
	.align		4
        /*0004*/ 	.word	0xffffffff
	.align		4
        /*0008*/ 	.word	0x00000000
	.align		4
        /*000c*/ 	.word	0xfffffffe
	.align		4
        /*0010*/ 	.word	0x00000000
	.align		4
        /*0014*/ 	.word	0xfffffffd
	.align		4
        /*0018*/ 	.word	0x00000000
	.align		4
        /*001c*/ 	.word	0xfffffffc


//--------------------- .text.triton_poi_fused_0  --------------------------
	.section	.text.triton_poi_fused_0,"ax",@progbits
	.sectionflags	@"SHF_BARRIERS=1"
	.align	128
        .global         triton_poi_fused_0
        .type           triton_poi_fused_0,@function
        .size           triton_poi_fused_0,(.L_x_1 - triton_poi_fused_0)
        .other          triton_poi_fused_0,@"STO_CUDA_ENTRY STV_DEFAULT"
triton_poi_fused_0:
.text.triton_poi_fused_0:
[----:B------:R-:W-:Y:S01]  /*0000*/  LDC R1, c[0x0][0x28] ;  /* 0x00000a00ff017b82 */ /* 0x000fe20000000800 */
[----:B------:R-:W1:Y:S07]  /*0010*/  S2R R13, SR_TID.X ;  /* 0x00000000000d7919 */ /* 0x000e6e0000002100 */
[----:B------:R-:W2:Y:S01]  /*0020*/  LDC.64 R4, c[0x0][0x210] ;  /* 0x00008400ff047b82 */ /* 0x000ea20000000a00 */
[----:B------:R-:W-:Y:S01]  /*0030*/  ULDC.64 UR6, c[0x0][0x208] ;  /* 0x0000820000067ab9 */ /* 0x000fe20000000a00 */
[----:B------:R-:W3:Y:S01]  /*0040*/  S2R R3, SR_CTAID.X ;  /* 0x0000000000037919 */ /* 0x000ee20000002500 */
[----:B------:R-:W4:Y:S01]  /*0050*/  S2R R2, SR_CTAID.Y ;  /* 0x0000000000027919 */ /* 0x000f220000002600 */
[----:B-1----:R-:W-:Y:S01]  /*0060*/  SHF.R.U32.HI R0, RZ, 0x3, R13 ;  /* 0x00000003ff007819 */ /* 0x002fe2000001160d */
[----:B------:R-:W-:-:S02]  /*0070*/  IMAD.SHL.U32 R20, R13, 0x4, RZ ;  /* 0x000000040d147824 */ /* 0x000fc400078e00ff */
[----:B---3--:R-:W-:Y:S01]  /*0080*/  IMAD.SHL.U32 R3, R3, 0x20, RZ ;  /* 0x0000002003037824 */ /* 0x008fe200078e00ff */
[----:B------:R-:W-:Y:S01]  /*0090*/  SGXT.U32 R0, R0, 0x4 ;  /* 0x000000040000781a */ /* 0x000fe20000000000 */
[----:B----4-:R-:W-:-:S03]  /*00a0*/  IMAD.SHL.U32 R21, R2, 0x20, RZ ;  /* 0x0000002002157824 */ /* 0x010fc600078e00ff */
[----:B------:R-:W-:Y:S02]  /*00b0*/  LOP3.LUT R8, R3, 0x1c, R20, 0xf8, !PT ;  /* 0x0000001c03087812 */ /* 0x000fe400078ef814 */
[----:B------:R-:W-:Y:S02]  /*00c0*/  LOP3.LUT R6, R21, R0, RZ, 0xfc, !PT ;  /* 0x0000000015067212 */ /* 0x000fe400078efcff */
[----:B------:R-:W-:-:S03]  /*00d0*/  LOP3.LUT R7, R21, 0x10, R0, 0xfe, !PT ;  /* 0x0000001015077812 */ /* 0x000fc600078efe00 */
[--C-:B------:R-:W-:Y:S02]  /*00e0*/  IMAD R9, R6, 0x1000, R8.reuse ;  /* 0x0000100006097824 */ /* 0x100fe400078e0208 */
[----:B------:R-:W-:Y:S02]  /*00f0*/  IMAD R11, R7, 0x1000, R8 ;  /* 0x00001000070b7824 */ /* 0x000fe400078e0208 */
[----:B--2---:R-:W-:-:S04]  /*0100*/  IMAD.WIDE R6, R9, 0x4, R4 ;  /* 0x0000000409067825 */ /* 0x004fc800078e0204 */
[----:B------:R-:W-:Y:S02]  /*0110*/  IMAD.WIDE R8, R11, 0x4, R4 ;  /* 0x000000040b087825 */ /* 0x000fe400078e0204 */
[----:B------:R-:W2:Y:S04]  /*0120*/  LDG.E.EL.128 R4, desc[UR6][R6.64] ;  /* 0x0000000606047981 */ /* 0x000ea8000c2e1d00 */
[----:B------:R-:W3:Y:S01]  /*0130*/  LDG.E.EL.128 R8, desc[UR6][R8.64] ;  /* 0x0000000608087981 */ /* 0x000ee2000c2e1d00 */
[----:B------:R-:W1:Y:S01]  /*0140*/  S2UR UR5, SR_CgaCtaId ;  /* 0x00000000000579c3 */ /* 0x000e620000008800 */
[C---:B------:R-:W-:Y:S01]  /*0150*/  IMAD.SHL.U32 R12, R13.reuse, 0x80, RZ ;  /* 0x000000800d0c7824 */ /* 0x040fe200078e00ff */
[----:B------:R-:W-:Y:S01]  /*0160*/  UMOV UR4, 0x400 ;  /* 0x0000040000047882 */ /* 0x000fe20000000000 */
[----:B------:R-:W-:Y:S01]  /*0170*/  IMAD.SHL.U32 R13, R13, 0x2, RZ ;  /* 0x000000020d0d7824 */ /* 0x000fe200078e00ff */
[----:B------:R-:W-:-:S02]  /*0180*/  SHF.R.S32.HI R2, RZ, 0x1a, R2 ;  /* 0x0000001aff027819 */ /* 0x000fc40000011402 */
[----:B------:R-:W-:Y:S02]  /*0190*/  LOP3.LUT R15, R12, 0x380, RZ, 0xc0, !PT ;  /* 0x000003800c0f7812 */ /* 0x000fe400078ec0ff */
[----:B------:R-:W-:Y:S02]  /*01a0*/  LOP3.LUT R12, R20, 0x1fc, RZ, 0xc0, !PT ;  /* 0x000001fc140c7812 */ /* 0x000fe400078ec0ff */
[----:B------:R-:W-:Y:S02]  /*01b0*/  LOP3.LUT R18, R13, 0xf0, RZ, 0xc0, !PT ;  /* 0x000000f00d127812 */ /* 0x000fe400078ec0ff */
[C---:B------:R-:W-:Y:S02]  /*01c0*/  LOP3.LUT R13, R15.reuse, R0, RZ, 0xfc, !PT ;  /* 0x000000000f0d7212 */ /* 0x040fe400078efcff */
[----:B------:R-:W-:Y:S02]  /*01d0*/  LOP3.LUT R16, R15, 0x20, RZ, 0xfc, !PT ;  /* 0x000000200f107812 */ /* 0x000fe400078efcff */
[----:B------:R-:W-:-:S02]  /*01e0*/  LOP3.LUT R22, R12, 0x200, RZ, 0xfc, !PT ;  /* 0x000002000c167812 */ /* 0x000fc400078efcff */
[C---:B------:R-:W-:Y:S02]  /*01f0*/  LOP3.LUT R17, R15.reuse, 0x40, RZ, 0xfc, !PT ;  /* 0x000000400f117812 */ /* 0x040fe400078efcff */
[----:B------:R-:W-:Y:S02]  /*0200*/  LOP3.LUT R19, R15, 0x60, RZ, 0xfc, !PT ;  /* 0x000000600f137812 */ /* 0x000fe400078efcff */
[----:B------:R-:W-:Y:S01]  /*0210*/  SHF.R.U32.HI R22, RZ, 0x1, R22 ;  /* 0x00000001ff167819 */ /* 0x000fe20000011616 */
[----:B-1----:R-:W-:Y:S01]  /*0220*/  UPRMT UR4, UR5, 0x654, UR4 ;  /* 0x0000065405047896 */ /* 0x002fe20008000004 */
[----:B------:R-:W-:Y:S02]  /*0230*/  LOP3.LUT R20, R21, 0x1c, R20, 0xf8, !PT ;  /* 0x0000001c15147812 */ /* 0x000fe400078ef814 */
[----:B------:R-:W-:-:S03]  /*0240*/  SGXT R21, R2, 0x1 ;  /* 0x000000010215781a */ /* 0x000fc60000000200 */
[----:B------:R-:W-:Y:S01]  /*0250*/  LEA.HI R14, R15, UR4, RZ, 0x1f ;  /* 0x000000040f0e7c11 */ /* 0x000fe2000f8ff8ff */
[----:B------:R-:W-:Y:S01]  /*0260*/  VIADD R15, R18, UR4 ;  /* 0x00000004120f7c36 */ /* 0x000fe20008000000 */
[----:B------:R-:W-:Y:S02]  /*0270*/  LEA.HI R16, R16, UR4, RZ, 0x1f ;  /* 0x0000000410107c11 */ /* 0x000fe4000f8ff8ff */
[----:B------:R-:W-:Y:S01]  /*0280*/  LEA.HI R18, R17, UR4, RZ, 0x1f ;  /* 0x0000000411127c11 */ /* 0x000fe2000f8ff8ff */
[----:B------:R-:W-:Y:S01]  /*0290*/  IMAD R23, R13, 0x4, R14 ;  /* 0x000000040d177824 */ /* 0x000fe200078e020e */
[----:B------:R-:W-:Y:S01]  /*02a0*/  LEA.HI R14, R19, UR4, RZ, 0x1f ;  /* 0x00000004130e7c11 */ /* 0x000fe2000f8ff8ff */
[----:B------:R-:W-:Y:S01]  /*02b0*/  IMAD R15, R12, 0x4, R15 ;  /* 0x000000040c0f7824 */ /* 0x000fe200078e020f */
[----:B------:R-:W-:Y:S01]  /*02c0*/  LOP3.LUT R17, R22, 0x1f0, RZ, 0xc0, !PT ;  /* 0x000001f016117812 */ /* 0x000fe200078ec0ff */
[----:B------:R-:W-:Y:S01]  /*02d0*/  IMAD R22, R13, 0x4, R16 ;  /* 0x000000040d167824 */ /* 0x000fe200078e0210 */
[----:B------:R-:W-:Y:S01]  /*02e0*/  LEA.HI R21, R21, R20, RZ, 0x8 ;  /* 0x0000001415157211 */ /* 0x000fe200078f40ff */
[----:B------:R-:W-:-:S02]  /*02f0*/  IMAD R25, R13, 0x4, R18 ;  /* 0x000000040d197824 */ /* 0x000fc400078e0212 */
[----:B------:R-:W-:Y:S02]  /*0300*/  IMAD R24, R13, 0x4, R14 ;  /* 0x000000040d187824 */ /* 0x000fe400078e020e */
[----:B------:R-:W-:Y:S02]  /*0310*/  VIADD R17, R17, UR4 ;  /* 0x0000000411117c36 */ /* 0x000fe40008000000 */
[C---:B------:R-:W-:Y:S01]  /*0320*/  IMAD.SHL.U32 R2, R21.reuse, 0x1000, RZ ;  /* 0x0000100015027824 */ /* 0x040fe200078e00ff */
[----:B------:R-:W-:Y:S01]  /*0330*/  LOP3.LUT R21, R21, 0xffffff00, RZ, 0xc0, !PT ;  /* 0xffffff0015157812 */ /* 0x000fe200078ec0ff */
[----:B------:R-:W-:-:S03]  /*0340*/  IMAD R17, R12, 0x4, R17 ;  /* 0x000000040c117824 */ /* 0x000fc600078e0211 */
[----:B------:R-:W-:-:S04]  /*0350*/  LOP3.LUT R2, R2, 0xfff00000, RZ, 0xc0, !PT ;  /* 0xfff0000002027812 */ /* 0x000fc800078ec0ff */
[----:B------:R-:W-:Y:S02]  /*0360*/  IADD3 R21, R2, R20, -R21 ;  /* 0x0000001402157210 */ /* 0x000fe40007ffe815 */
[----:B------:R-:W-:Y:S02]  /*0370*/  LOP3.LUT R2, R3, R0, RZ, 0xfc, !PT ;  /* 0x0000000003027212 */ /* 0x000fe400078efcff */
[----:B------:R-:W-:-:S03]  /*0380*/  LOP3.LUT R0, R3, 0x10, R0, 0xfe, !PT ;  /* 0x0000001003007812 */ /* 0x000fc600078efe00 */
[--C-:B------:R-:W-:Y:S02]  /*0390*/  IMAD R3, R2, 0x100, R21.reuse ;  /* 0x0000010002037824 */ /* 0x100fe400078e0215 */
[----:B------:R-:W-:Y:S01]  /*03a0*/  IMAD R21, R0, 0x100, R21 ;  /* 0x0000010000157824 */ /* 0x000fe200078e0215 */
[----:B--2---:R-:W-:Y:S04]  /*03b0*/  STS [R23], R4 ;  /* 0x0000000417007388 */ /* 0x004fe80000000800 */
[----:B------:R1:W-:Y:S04]  /*03c0*/  STS [R22+0x80], R5 ;  /* 0x0000800516007388 */ /* 0x0003e80000000800 */
[----:B------:R-:W-:Y:S04]  /*03d0*/  STS [R25+0x100], R6 ;  /* 0x0001000619007388 */ /* 0x000fe80000000800 */
[----:B------:R-:W-:Y:S01]  /*03e0*/  STS [R24+0x180], R7 ;  /* 0x0001800718007388 */ /* 0x000fe20000000800 */
[----:B-1----:R-:W1:Y:S03]  /*03f0*/  LDC.64 R4, c[0x0][0x218] ;  /* 0x00008600ff047b82 */ /* 0x002e660000000a00 */
[----:B---3--:R-:W-:Y:S04]  /*0400*/  STS [R23+0x40], R8 ;  /* 0x0000400817007388 */ /* 0x008fe80000000800 */
[----:B------:R-:W-:Y:S04]  /*0410*/  STS [R22+0xc0], R9 ;  /* 0x0000c00916007388 */ /* 0x000fe80000000800 */
[----:B------:R-:W-:Y:S04]  /*0420*/  STS [R25+0x140], R10 ;  /* 0x0001400a19007388 */ /* 0x000fe80000000800 */
[----:B------:R-:W-:Y:S01]  /*0430*/  STS [R24+0x1c0], R11 ;  /* 0x0001c00b18007388 */ /* 0x000fe20000000800 */
[----:B------:R-:W-:Y:S01]  /*0440*/  BAR.SYNC.DEFER_BLOCKING 0x0 ;  /* 0x0000000000007b1d */ /* 0x000fe20000010000 */
[----:B-1----:R-:W-:-:S04]  /*0450*/  IMAD.WIDE R2, R3, 0x4, R4 ;  /* 0x0000000403027825 */ /* 0x002fc800078e0204 */
[----:B------:R-:W-:Y:S01]  /*0460*/  IMAD.WIDE R4, R21, 0x4, R4 ;  /* 0x0000000415047825 */ /* 0x000fe200078e0204 */
[----:B------:R-:W1:Y:S04]  /*0470*/  LDS.128 R12, [R15] ;  /* 0x000000000f0c7984 */ /* 0x000e680000000c00 */
[----:B------:R-:W2:Y:S04]  /*0480*/  LDS.128 R16, [R17+0x800] ;  /* 0x0008000011107984 */ /* 0x000ea80000000c00 */
[----:B-1----:R-:W-:Y:S04]  /*0490*/  STG.E.128 desc[UR6][R2.64], R12 ;  /* 0x0000000c02007986 */ /* 0x002fe8000c101d06 */
[----:B--2---:R-:W-:Y:S01]  /*04a0*/  STG.E.128 desc[UR6][R4.64], R16 ;  /* 0x0000001004007986 */ /* 0x004fe2000c101d06 */
[----:B------:R-:W-:Y:S05]  /*04b0*/  EXIT ;  /* 0x000000000000794d */ /* 0x000fea0003800000 */
.L_x_0:
[----:B------:R-:W-:-:S00]  /*04c0*/  BRA `(.L_x_0) ;  /* 0xfffffffc00fc7947 */ /* 0x000fc0000383ffff */
[----:B------:R-:W-:-:S00]  /*04d0*/  NOP ;  /* 0x0000000000007918 */ /* 0x000fc00000000000 */
        /* <DEDUP_REMOVED lines=10> */
.L_x_1:


//--------------------- .nv.shared.triton_poi_fused_0 --------------------------
	.section	.nv.shared.triton_poi_fused_0,"aw",@nobits
	.sectionflags	@""
	.align	16
	.zero		1024


//--------------------- .nv.constant0.triton_poi_fused_0 --------------------------
	.section	.nv.constant0.triton_poi_fused_0,"a",@progbits
	.sectionflags	@""
	.align	4
.nv.constant0.triton_poi_fused_0:
	.zero		552
